	.headerflags	@"EF_CUDA_TEXMODE_UNIFIED EF_CUDA_64BIT_ADDRESS EF_CUDA_ACCELERATORS EF_CUDA_SM90 EF_CUDA_VIRTUAL_SM(EF_CUDA_SM90)"
	.elftype	@"ET_EXEC"


//--------------------- .nv.info                  --------------------------
	.section	.nv.info,"",@"SHT_CUDA_INFO"
	.align	4


	//----- nvinfo : EIATTR_REGCOUNT
	.align		4
        /*0000*/ 	.byte	0x04, 0x2f
        /*0002*/ 	.short	(.L_1 - .L_0)
	.align		4
.L_0:
        /*0004*/ 	.word	index@(triton_poi_fused_mul_2)
        /*0008*/ 	.word	0x0000000e


	//----- nvinfo : EIATTR_MIN_STACK_SIZE
	.align		4
.L_1:
        /*000c*/ 	.byte	0x04, 0x12
        /*000e*/ 	.short	(.L_3 - .L_2)
	.align		4
.L_2:
        /*0010*/ 	.word	index@(triton_poi_fused_mul_2)
        /*0014*/ 	.word	0x00000000


	//----- nvinfo : EIATTR_FRAME_SIZE
	.align		4
.L_3:
        /*0018*/ 	.byte	0x04, 0x11
        /*001a*/ 	.short	(.L_5 - .L_4)
	.align		4
.L_4:
        /*001c*/ 	.word	index@(triton_poi_fused_mul_2)
        /*0020*/ 	.word	0x00000000


	//----- nvinfo : EIATTR_MIN_STACK_SIZE
	.align		4
.L_5:
        /*0024*/ 	.byte	0x04, 0x12
        /*0026*/ 	.short	(.L_7 - .L_6)
	.align		4
.L_6:
        /*0028*/ 	.word	index@(triton_poi_fused_mul_2)
        /*002c*/ 	.word	0x00000000
.L_7:


//--------------------- .nv.info.triton_poi_fused_mul_2 --------------------------
	.section	.nv.info.triton_poi_fused_mul_2,"",@"SHT_CUDA_INFO"
	.sectionflags	@""
	.align	4


	//----- nvinfo : EIATTR_CUDA_API_VERSION
	.align		4
        /*0000*/ 	.byte	0x04, 0x37
        /*0002*/ 	.short	(.L_9 - .L_8)
.L_8:
        /*0004*/ 	.word	0x0000007c


	//----- nvinfo : EIATTR_KPARAM_INFO
	.align		4
.L_9:
        /*0008*/ 	.byte	0x04, 0x17
        /*000a*/ 	.short	(.L_11 - .L_10)
.L_10:
        /*000c*/ 	.word	0x00000000
        /*0010*/ 	.short	0x0004
        /*0012*/ 	.short	0x0020
        /*0014*/ 	.byte	0x00, 0xf0, 0x11, 0x00


	//----- nvinfo : EIATTR_KPARAM_INFO
	.align		4
.L_11:
        /*0018*/ 	.byte	0x04, 0x17
        /*001a*/ 	.short	(.L_13 - .L_12)
.L_12:
        /*001c*/ 	.word	0x00000000
        /*0020*/ 	.short	0x0003
        /*0022*/ 	.short	0x0018
        /*0024*/ 	.byte	0x00, 0xf4, 0x21, 0x00


	//----- nvinfo : EIATTR_KPARAM_INFO
	.align		4
.L_13:
        /*0028*/ 	.byte	0x04, 0x17
        /*002a*/ 	.short	(.L_15 - .L_14)
.L_14:
        /*002c*/ 	.word	0x00000000
        /*0030*/ 	.short	0x0002
        /*0032*/ 	.short	0x0010
        /*0034*/ 	.byte	0x00, 0xf4, 0x21, 0x00


	//----- nvinfo : EIATTR_KPARAM_INFO
	.align		4
.L_15:
        /*0038*/ 	.byte	0x04, 0x17
        /*003a*/ 	.short	(.L_17 - .L_16)
.L_16:
        /*003c*/ 	.word	0x00000000
        /*0040*/ 	.short	0x0001
        /*0042*/ 	.short	0x0008
        /*0044*/ 	.byte	0x00, 0xf4, 0x21, 0x00


	//----- nvinfo : EIATTR_KPARAM_INFO
	.align		4
.L_17:
        /*0048*/ 	.byte	0x04, 0x17
        /*004a*/ 	.short	(.L_19 - .L_18)
.L_18:
        /*004c*/ 	.word	0x00000000
        /*0050*/ 	.short	0x0000
        /*0052*/ 	.short	0x0000
        /*0054*/ 	.byte	0x00, 0xf4, 0x21, 0x00


	//----- nvinfo : EIATTR_SPARSE_MMA_MASK
	.align		4
.L_19:
        /*0058*/ 	.byte	0x03, 0x50
        /*005a*/ 	.short	0x0000


	//----- nvinfo : EIATTR_MAXREG_COUNT
	.align		4
        /*005c*/ 	.byte	0x03, 0x1b
        /*005e*/ 	.short	0x00ff


	//----- nvinfo : EIATTR_EXIT_INSTR_OFFSETS
	.align		4
        /*0060*/ 	.byte	0x04, 0x1c
        /*0062*/ 	.short	(.L_21 - .L_20)


	//   ....[0]....
.L_20:
        /*0064*/ 	.word	0x00000240


	//   ....[1]....
        /*0068*/ 	.word	0x00000260


	//----- nvinfo : EIATTR_REQNTID
	.align		4
.L_21:
        /*006c*/ 	.byte	0x04, 0x10
        /*006e*/ 	.short	(.L_23 - .L_22)
.L_22:
        /*0070*/ 	.word	0x00000080
        /*0074*/ 	.word	0x00000001
        /*0078*/ 	.word	0x00000001


	//----- nvinfo : EIATTR_CBANK_PARAM_SIZE
	.align		4
.L_23:
        /*007c*/ 	.byte	0x03, 0x19
        /*007e*/ 	.short	0x0024


	//----- nvinfo : EIATTR_PARAM_CBANK
	.align		4
        /*0080*/ 	.byte	0x04, 0x0a
        /*0082*/ 	.short	(.L_25 - .L_24)
	.align		4
.L_24:
        /*0084*/ 	.word	index@(.nv.constant0.triton_poi_fused_mul_2)
        /*0088*/ 	.short	0x0210
        /*008a*/ 	.short	0x0024


	//----- nvinfo : EIATTR_SW_WAR
	.align		4
.L_25:
        /*008c*/ 	.byte	0x04, 0x36
        /*008e*/ 	.short	(.L_27 - .L_26)
.L_26:
        /*0090*/ 	.word	0x00000008
.L_27:


//--------------------- .nv.callgraph             --------------------------
	.section	.nv.callgraph,"",@"SHT_CUDA_CALLGRAPH"
	.align	4
	.sectionentsize	8
	.align		4
        /*0000*/ 	.word	0x00000000
	.align		4
        /*0004*/ 	.word	0xffffffff
	.align		4
        /*0008*/ 	.word	0x00000000
	.align		4
        /*000c*/ 	.word	0xfffffffe
	.align		4
        /*0010*/ 	.word	0x00000000
	.align		4
        /*0014*/ 	.word	0xfffffffd
	.align		4
        /*0018*/ 	.word	0x00000000
	.align		4
        /*001c*/ 	.word	0xfffffffc


//--------------------- .text.triton_poi_fused_mul_2 --------------------------
	.section	.text.triton_poi_fused_mul_2,"ax",@progbits
	.align	128
        .global         triton_poi_fused_mul_2
        .type           triton_poi_fused_mul_2,@function
        .size           triton_poi_fused_mul_2,(.L_x_1 - triton_poi_fused_mul_2)
        .other          triton_poi_fused_mul_2,@"STO_CUDA_ENTRY STV_DEFAULT"
triton_poi_fused_mul_2:
.text.triton_poi_fused_mul_2:
[----:B------:R-:W0:Y:S02]  /*0000*/  LDC R1, c[0x0][0x28] ;  /* 0x00000a00ff017b82 */ /* 0x000e240000000800 */
[----:B------:R-:W1:Y:S01]  /*0010*/  S2R R0, SR_TID.X ;  /* 0x0000000000007919 */ /* 0x000e620000002100 */
[----:B------:R-:W2:Y:S01]  /*0020*/  LDC.64 R6, c[0x0][0x220] ;  /* 0x00008800ff067b82 */ /* 0x000ea20000000a00 */
[----:B------:R-:W-:Y:S01]  /*0030*/  ULDC.64 UR4, c[0x0][0x208] ;  /* 0x0000820000047ab9 */ /* 0x000fe20000000a00 */
[----:B------:R-:W3:Y:S06]  /*0040*/  S2R R11, SR_CTAID.X ;  /* 0x00000000000b7919 */ /* 0x000eec0000002500 */
[----:B------:R-:W4:Y:S01]  /*0050*/  LDC.64 R4, c[0x0][0x218] ;  /* 0x00008600ff047b82 */ /* 0x000f220000000a00 */
[----:B-1----:R-:W-:-:S02]  /*0060*/  LOP3.LUT R0, R0, 0x7f, RZ, 0xc0, !PT ;  /* 0x0000007f00007812 */ /* 0x002fc400078ec0ff */
[----:B---3--:R-:W-:-:S03]  /*0070*/  SHF.R.S32.HI R2, RZ, 0x18, R11 ;  /* 0x00000018ff027819 */ /* 0x008fc6000001140b */
[----:B------:R-:W-:Y:S01]  /*0080*/  IMAD R11, R11, 0x80, R0 ;  /* 0x000000800b0b7824 */ /* 0x000fe200078e0200 */
[----:B------:R-:W-:-:S04]  /*0090*/  SGXT R0, R2, 0x1 ;  /* 0x000000010200781a */ /* 0x000fc80000000200 */
[----:B------:R-:W-:Y:S02]  /*00a0*/  ISETP.GE.AND P0, PT, R11, 0x100, PT ;  /* 0x000001000b00780c */ /* 0x000fe40003f06270 */
[----:B------:R-:W-:-:S04]  /*00b0*/  LEA.HI R0, R0, R11, RZ, 0x4 ;  /* 0x0000000b00007211 */ /* 0x000fc800078f20ff */
[----:B------:R-:W-:-:S04]  /*00c0*/  SHF.R.S32.HI R3, RZ, 0x4, R0 ;  /* 0x00000004ff037819 */ /* 0x000fc80000011400 */
[C---:B------:R-:W-:Y:S01]  /*00d0*/  LEA.HI R0, R3.reuse, R3, RZ, 0x2 ;  /* 0x0000000303007211 */ /* 0x040fe200078f10ff */
[----:B----4-:R-:W-:-:S03]  /*00e0*/  IMAD.WIDE R4, R3, 0x4, R4 ;  /* 0x0000000403047825 */ /* 0x010fc600078e0204 */
[----:B------:R-:W-:-:S05]  /*00f0*/  LOP3.LUT R0, R0, 0xfffffffc, RZ, 0xc0, !PT ;  /* 0xfffffffc00007812 */ /* 0x000fca00078ec0ff */
[----:B------:R-:W-:Y:S02]  /*0100*/  IMAD.IADD R9, R3, 0x1, -R0 ;  /* 0x0000000103097824 */ /* 0x000fe400078e0a00 */
[----:B------:R-:W1:Y:S02]  /*0110*/  LDC.64 R2, c[0x0][0x210] ;  /* 0x00008400ff027b82 */ /* 0x000e640000000a00 */
[----:B--2---:R-:W-:Y:S01]  /*0120*/  IMAD.WIDE R6, R9, 0x4, R6 ;  /* 0x0000000409067825 */ /* 0x004fe200078e0206 */
[----:B------:R-:W-:-:S06]  /*0130*/  CS2R R8, SRZ ;  /* 0x0000000000087805 */ /* 0x000fcc000001ff00 */
[----:B------:R-:W2:Y:S04]  /*0140*/  @!P0 LDG.E.EL R8, desc[UR4][R4.64] ;  /* 0x0000000404088981 */ /* 0x000ea8000c2e1900 */
[----:B------:R-:W2:Y:S01]  /*0150*/  @!P0 LDG.E.EL R9, desc[UR4][R6.64] ;  /* 0x0000000406098981 */ /* 0x000ea2000c2e1900 */
[----:B------:R-:W-:Y:S02]  /*0160*/  IMAD.MOV.U32 R0, RZ, RZ, RZ ;  /* 0x000000ffff007224 */ /* 0x000fe400078e00ff */
[----:B-1----:R-:W-:-:S05]  /*0170*/  IMAD.WIDE R2, R11, 0x4, R2 ;  /* 0x000000040b027825 */ /* 0x002fca00078e0202 */
[----:B------:R-:W3:Y:S01]  /*0180*/  @!P0 LDG.E R0, desc[UR4][R2.64] ;  /* 0x0000000402008981 */ /* 0x000ee2000c1e1900 */
[----:B--2---:R-:W-:-:S04]  /*0190*/  FADD R8, R9, R8 ;  /* 0x0000000809087221 */ /* 0x004fc80000000000 */
[----:B------:R-:W-:Y:S02]  /*01a0*/  FADD R10, R8, 3 ;  /* 0x40400000080a7421 */ /* 0x000fe40000000000 */
[----:B------:R-:W1:Y:S03]  /*01b0*/  LDC.64 R8, c[0x0][0x228] ;  /* 0x00008a00ff087b82 */ /* 0x000e660000000a00 */
[----:B------:R-:W-:-:S04]  /*01c0*/  FSETP.GTU.AND P1, PT, R10, RZ, PT ;  /* 0x000000ff0a00720b */ /* 0x000fc80003f2c000 */
[----:B------:R-:W-:-:S04]  /*01d0*/  FSEL R10, R10, RZ, P1 ;  /* 0x000000ff0a0a7208 */ /* 0x000fc80000800000 */
[C---:B------:R-:W-:Y:S01]  /*01e0*/  FSETP.GEU.AND P2, PT, R10.reuse, 6, PT ;  /* 0x40c000000a00780b */ /* 0x040fe20003f4e000 */
[C---:B------:R-:W-:Y:S01]  /*01f0*/  FMUL R7, R10.reuse, 0.16666667163372039795 ;  /* 0x3e2aaaab0a077820 */ /* 0x040fe20000400000 */
[----:B------:R-:W-:-:S11]  /*0200*/  FSETP.NAN.AND P1, PT, R10, R10, PT ;  /* 0x0000000a0a00720b */ /* 0x000fd60003f28000 */
[----:B------:R-:W-:Y:S01]  /*0210*/  @P2 FSEL R7, R7, 1, P1 ;  /* 0x3f80000007072808 */ /* 0x000fe20000800000 */
[----:B-1----:R-:W-:-:S04]  /*0220*/  IMAD.WIDE R4, R11, 0x4, R8 ;  /* 0x000000040b047825 */ /* 0x002fc800078e0208 */
[----:B---3--:R-:W-:Y:S01]  /*0230*/  FMUL R7, R7, R0 ;  /* 0x0000000007077220 */ /* 0x008fe20000400000 */
[----:B------:R-:W-:Y:S06]  /*0240*/  @P0 EXIT ;  /* 0x000000000000094d */ /* 0x000fec0003800000 */
[----:B------:R-:W-:Y:S01]  /*0250*/  STG.E desc[UR4][R4.64], R7 ;  /* 0x0000000704007986 */ /* 0x000fe2000c101904 */
[----:B------:R-:W-:Y:S05]  /*0260*/  EXIT ;  /* 0x000000000000794d */ /* 0x000fea0003800000 */
.L_x_0:
[----:B------:R-:W-:-:S00]  /*0270*/  BRA `(.L_x_0) ;  /* 0xfffffffc00fc7947 */ /* 0x000fc0000383ffff */
[----:B------:R-:W-:-:S00]  /*0280*/  NOP ;  /* 0x0000000000007918 */ /* 0x000fc00000000000 */
[----:B------:R-:W-:-:S00]  /*0290*/  NOP ;  /* 0x0000000000007918 */ /* 0x000fc00000000000 */
[----:B------:R-:W-:-:S00]  /*02a0*/  NOP ;  /* 0x0000000000007918 */ /* 0x000fc00000000000 */
[----:B------:R-:W-:-:S00]  /*02b0*/  NOP ;  /* 0x0000000000007918 */ /* 0x000fc00000000000 */
[----:B------:R-:W-:-:S00]  /*02c0*/  NOP ;  /* 0x0000000000007918 */ /* 0x000fc00000000000 */
[----:B------:R-:W-:-:S00]  /*02d0*/  NOP ;  /* 0x0000000000007918 */ /* 0x000fc00000000000 */
[----:B------:R-:W-:-:S00]  /*02e0*/  NOP ;  /* 0x0000000000007918 */ /* 0x000fc00000000000 */
[----:B------:R-:W-:-:S00]  /*02f0*/  NOP ;  /* 0x0000000000007918 */ /* 0x000fc00000000000 */
.L_x_1:


//--------------------- .nv.constant0.triton_poi_fused_mul_2 --------------------------
	.section	.nv.constant0.triton_poi_fused_mul_2,"a",@progbits
	.sectionflags	@""
	.align	4
.nv.constant0.triton_poi_fused_mul_2:
	.zero		564
